//
// Generated by NVIDIA NVVM Compiler
//
// Compiler Build ID: CL-36424714
// Cuda compilation tools, release 13.0, V13.0.88
// Based on NVVM 20.0.0
//

.version 9.0
.target sm_100
.address_size 64

	// .globl	_Z6kernelPd

.visible .entry _Z6kernelPd(
	.param .u64 .ptr .align 1 _Z6kernelPd_param_0
)
{
	.reg .b32 	%r<5>;
	.reg .b64 	%rd<5>;
	.reg .b64 	%fd<7>;

	ld.param.u64 	%rd1, [_Z6kernelPd_param_0];
	cvta.to.global.u64 	%rd2, %rd1;
	mov.u32 	%r1, %ctaid.x;
	mov.u32 	%r2, %ntid.x;
	mov.u32 	%r3, %tid.x;
	mad.lo.s32 	%r4, %r1, %r2, %r3;
	cvt.rn.f64.s32 	%fd1, %r4;
	mul.f64 	%fd2, %fd1, 0d3EB0000000000000;
	mul.f64 	%fd3, %fd2, %fd2;
	mov.f64 	%fd4, 0d3FF0000000000000;
	sub.f64 	%fd5, %fd4, %fd3;
	sqrt.rn.f64 	%fd6, %fd5;
	mul.wide.s32 	%rd3, %r4, 8;
	add.s64 	%rd4, %rd2, %rd3;
	st.global.f64 	[%rd4], %fd6;
	ret;

}


// ===== COMPILED SASS (sm_100) =====

	.target	sm_100

	.elftype	@"ET_EXEC"


//--------------------- .note.nv.tkinfo           --------------------------
	.section	.note.nv.tkinfo,"",@"SHT_NOTE"
	.sectionflags	@"SHF_NOTE_NV_TKINFO"
	.tkinfo
        /*0018*/ 	.word	0x00000002
        /*0030*/ 	.string	""
        /*0030*/ 	.string	"ptxas"
        /*0030*/ 	.string	"Cuda compilation tools, release 13.0, V13.0.88"
        /*0030*/ 	.string	"Build cuda_13.0.r13.0/compiler.36424714_0"
        /*0030*/ 	.string	"-arch sm_100 -m 64 "



//--------------------- .note.nv.cuinfo           --------------------------
	.section	.note.nv.cuinfo,"",@"SHT_NOTE"
	.sectionflags	@"SHF_NOTE_NV_CUINFO"
        /*0018*/ 	.short	0x0002
        /*001a*/ 	.short	0x0064
        /*001c*/ 	.short	0x0082
	.zero		2


//--------------------- .nv.info                  --------------------------
	.section	.nv.info,"",@"SHT_CUDA_INFO"
	.align	4


	//----- nvinfo : EIATTR_REGCOUNT
	.align		4
        /*0000*/ 	.byte	0x04, 0x2f
        /*0002*/ 	.short	(.L_1 - .L_0)
	.align		4
.L_0:
        /*0004*/ 	.word	index@(_Z6kernelPd)
        /*0008*/ 	.word	0x00000012


	//----- nvinfo : EIATTR_FRAME_SIZE
	.align		4
.L_1:
        /*000c*/ 	.byte	0x04, 0x11
        /*000e*/ 	.short	(.L_3 - .L_2)
	.align		4
.L_2:
        /*0010*/ 	.word	index@($__internal_0_$__cuda_sm20_dsqrt_rn_f64_mediumpath_v1)
        /*0014*/ 	.word	0x00000000


	//----- nvinfo : EIATTR_FRAME_SIZE
	.align		4
.L_3:
        /*0018*/ 	.byte	0x04, 0x11
        /*001a*/ 	.short	(.L_5 - .L_4)
	.align		4
.L_4:
        /*001c*/ 	.word	index@(_Z6kernelPd)
        /*0020*/ 	.word	0x00000000


	//----- nvinfo : EIATTR_MIN_STACK_SIZE
	.align		4
.L_5:
        /*0024*/ 	.byte	0x04, 0x12
        /*0026*/ 	.short	(.L_7 - .L_6)
	.align		4
.L_6:
        /*0028*/ 	.word	index@(_Z6kernelPd)
        /*002c*/ 	.word	0x00000000
.L_7:


//--------------------- .nv.compat                --------------------------
	.section	.nv.compat,"",@"SHT_CUDA_COMPAT_INFO"
	.align	4
        /*0000*/ 	.byte	0x02, 0x09, 0x00, 0x00, 0x02, 0x02, 0x01, 0x00, 0x02, 0x05, 0x05, 0x00, 0x03, 0x07, 0x01, 0x01
        /*0010*/ 	.byte	0x02, 0x03, 0x00, 0x00, 0x02, 0x06, 0x01, 0x00, 0x04, 0x0b, 0x08, 0x00, 0x01, 0x00, 0x00, 0x00
        /*0020*/ 	.byte	0x00, 0x00, 0x00, 0x00


//--------------------- .nv.info._Z6kernelPd      --------------------------
	.section	.nv.info._Z6kernelPd,"",@"SHT_CUDA_INFO"
	.sectionflags	@""
	.align	4


	//----- nvinfo : EIATTR_CUDA_API_VERSION
	.align		4
        /*0000*/ 	.byte	0x04, 0x37
        /*0002*/ 	.short	(.L_9 - .L_8)
.L_8:
        /*0004*/ 	.word	0x00000082


	//----- nvinfo : EIATTR_KPARAM_INFO
	.align		4
.L_9:
        /*0008*/ 	.byte	0x04, 0x17
        /*000a*/ 	.short	(.L_11 - .L_10)
.L_10:
        /*000c*/ 	.word	0x00000000
        /*0010*/ 	.short	0x0000
        /*0012*/ 	.short	0x0000
        /*0014*/ 	.byte	0x00, 0xf5, 0x21, 0x00


	//----- nvinfo : EIATTR_SPARSE_MMA_MASK
	.align		4
.L_11:
        /*0018*/ 	.byte	0x03, 0x50
        /*001a*/ 	.short	0x0000


	//----- nvinfo : EIATTR_MAXREG_COUNT
	.align		4
        /*001c*/ 	.byte	0x03, 0x1b
        /*001e*/ 	.short	0x00ff


	//----- nvinfo : EIATTR_MERCURY_ISA_VERSION
	.align		4
        /*0020*/ 	.byte	0x03, 0x5f
        /*0022*/ 	.short	0x0101


	//----- nvinfo : EIATTR_VRC_CTA_INIT_COUNT
	.align		4
        /*0024*/ 	.byte	0x02, 0x4a
	.zero		1
	.zero		1


	//----- nvinfo : EIATTR_EXIT_INSTR_OFFSETS
	.align		4
        /*0028*/ 	.byte	0x04, 0x1c
        /*002a*/ 	.short	(.L_13 - .L_12)


	//   ....[0]....
.L_12:
        /*002c*/ 	.word	0x00000220


	//----- nvinfo : EIATTR_CRS_STACK_SIZE
	.align		4
.L_13:
        /*0030*/ 	.byte	0x04, 0x1e
        /*0032*/ 	.short	(.L_15 - .L_14)
.L_14:
        /*0034*/ 	.word	0x00000000


	//----- nvinfo : EIATTR_CBANK_PARAM_SIZE
	.align		4
.L_15:
        /*0038*/ 	.byte	0x03, 0x19
        /*003a*/ 	.short	0x0008


	//----- nvinfo : EIATTR_PARAM_CBANK
	.align		4
        /*003c*/ 	.byte	0x04, 0x0a
        /*003e*/ 	.short	(.L_17 - .L_16)
	.align		4
.L_16:
        /*0040*/ 	.word	index@(.nv.constant0._Z6kernelPd)
        /*0044*/ 	.short	0x0380
        /*0046*/ 	.short	0x0008


	//----- nvinfo : EIATTR_SW_WAR
	.align		4
.L_17:
        /*0048*/ 	.byte	0x04, 0x36
        /*004a*/ 	.short	(.L_19 - .L_18)
.L_18:
        /*004c*/ 	.word	0x00000008
.L_19:


//--------------------- .nv.callgraph             --------------------------
	.section	.nv.callgraph,"",@"SHT_CUDA_CALLGRAPH"
	.align	4
	.sectionentsize	8
	.align		4
        /*0000*/ 	.word	0x00000000
	.align		4
        /*0004*/ 	.word	0xffffffff
	.align		4
        /*0008*/ 	.word	0x00000000
	.align		4
        /*000c*/ 	.word	0xfffffffe
	.align		4
        /*0010*/ 	.word	0x00000000
	.align		4
        /*0014*/ 	.word	0xfffffffd
	.align		4
        /*0018*/ 	.word	0x00000000
	.align		4
        /*001c*/ 	.word	0xfffffffc


//--------------------- .text._Z6kernelPd         --------------------------
	.section	.text._Z6kernelPd,"ax",@progbits
	.align	128
        .global         _Z6kernelPd
        .type           _Z6kernelPd,@function
        .size           _Z6kernelPd,(.L_x_7 - _Z6kernelPd)
        .other          _Z6kernelPd,@"STO_CUDA_ENTRY STV_DEFAULT"
_Z6kernelPd:
.text._Z6kernelPd:
[----:B------:R-:W-:Y:S01]  /*0000*/  LDC R1, c[0x0][0x37c] ;  /* 0x0000df00ff017b82 */ /* 0x000fe20000000800 */
[----:B------:R-:W0:Y:S07]  /*0010*/  S2R R3, SR_TID.X ;  /* 0x0000000000037919 */ /* 0x000e2e0000002100 */
[----:B------:R-:W0:Y:S01]  /*0020*/  S2UR UR4, SR_CTAID.X ;  /* 0x00000000000479c3 */ /* 0x000e220000002500 */
[----:B------:R-:W-:Y:S01]  /*0030*/  IMAD.MOV.U32 R8, RZ, RZ, 0x0 ;  /* 0x00000000ff087424 */ /* 0x000fe200078e00ff */
[----:B------:R-:W-:Y:S01]  /*0040*/  MOV R9, 0x3fd80000 ;  /* 0x3fd8000000097802 */ /* 0x000fe20000000f00 */
[----:B------:R-:W-:Y:S05]  /*0050*/  BSSY.RECONVERGENT B0, `(.L_x_0) ;  /* 0x0000019000007945 */ /* 0x000fea0003800200 */
[----:B------:R-:W0:Y:S02]  /*0060*/  LDC R0, c[0x0][0x360] ;  /* 0x0000d800ff007b82 */ /* 0x000e240000000800 */
[----:B0-----:R-:W-:Y:S01]  /*0070*/  IMAD R0, R0, UR4, R3 ;  /* 0x0000000400007c24 */ /* 0x001fe2000f8e0203 */
[----:B------:R-:W0:Y:S03]  /*0080*/  LDCU.64 UR4, c[0x0][0x358] ;  /* 0x00006b00ff0477ac */ /* 0x000e260008000a00 */
[----:B------:R-:W1:Y:S02]  /*0090*/  I2F.F64 R2, R0 ;  /* 0x0000000000027312 */ /* 0x000e640000201c00 */
[----:B-1----:R-:W-:-:S08]  /*00a0*/  DMUL R2, R2, 9.5367431640625e-07 ;  /* 0x3eb0000002027828 */ /* 0x002fd00000000000 */
[----:B------:R-:W-:-:S06]  /*00b0*/  DFMA R4, -R2, R2, 1 ;  /* 0x3ff000000204742b */ /* 0x000fcc0000000102 */
[----:B------:R-:W1:Y:S04]  /*00c0*/  MUFU.RSQ64H R7, R5 ;  /* 0x0000000500077308 */ /* 0x000e680000001c00 */
[----:B------:R-:W-:-:S05]  /*00d0*/  VIADD R6, R5, 0xfcb00000 ;  /* 0xfcb0000005067836 */ /* 0x000fca0000000000 */
[----:B------:R-:W-:Y:S01]  /*00e0*/  ISETP.GE.U32.AND P0, PT, R6, 0x7ca00000, PT ;  /* 0x7ca000000600780c */ /* 0x000fe20003f06070 */
[----:B-1----:R-:W-:-:S08]  /*00f0*/  DMUL R2, R6, R6 ;  /* 0x0000000606027228 */ /* 0x002fd00000000000 */
[----:B------:R-:W-:-:S08]  /*0100*/  DFMA R2, R4, -R2, 1 ;  /* 0x3ff000000402742b */ /* 0x000fd00000000802 */
[----:B------:R-:W-:Y:S02]  /*0110*/  DFMA R8, R2, R8, 0.5 ;  /* 0x3fe000000208742b */ /* 0x000fe40000000008 */
[----:B------:R-:W-:-:S08]  /*0120*/  DMUL R2, R6, R2 ;  /* 0x0000000206027228 */ /* 0x000fd00000000000 */
[----:B------:R-:W-:-:S08]  /*0130*/  DFMA R8, R8, R2, R6 ;  /* 0x000000020808722b */ /* 0x000fd00000000006 */
[----:B------:R-:W-:Y:S02]  /*0140*/  DMUL R10, R4, R8 ;  /* 0x00000008040a7228 */ /* 0x000fe40000000000 */
[----:B------:R-:W-:Y:S02]  /*0150*/  VIADD R15, R9, 0xfff00000 ;  /* 0xfff00000090f7836 */ /* 0x000fe40000000000 */
[----:B------:R-:W-:-:S04]  /*0160*/  IMAD.MOV.U32 R14, RZ, RZ, R8 ;  /* 0x000000ffff0e7224 */ /* 0x000fc800078e0008 */
[----:B------:R-:W-:-:S08]  /*0170*/  DFMA R12, R10, -R10, R4 ;  /* 0x8000000a0a0c722b */ /* 0x000fd00000000004 */
[----:B------:R-:W-:Y:S01]  /*0180*/  DFMA R2, R12, R14, R10 ;  /* 0x0000000e0c02722b */ /* 0x000fe2000000000a */
[----:B0-----:R-:W-:Y:S10]  /*0190*/  @!P0 BRA `(.L_x_1) ;  /* 0x0000000000108947 */ /* 0x001ff40003800000 */
[----:B------:R-:W-:-:S07]  /*01a0*/  MOV R2, 0x1c0 ;  /* 0x000001c000027802 */ /* 0x000fce0000000f00 */
[----:B------:R-:W-:Y:S05]  /*01b0*/  CALL.REL.NOINC `($__internal_0_$__cuda_sm20_dsqrt_rn_f64_mediumpath_v1) ;  /* 0x00000000001c7944 */ /* 0x000fea0003c00000 */
[----:B------:R-:W-:Y:S01]  /*01c0*/  MOV R2, R6 ;  /* 0x0000000600027202 */ /* 0x000fe20000000f00 */
[----:B------:R-:W-:-:S07]  /*01d0*/  IMAD.MOV.U32 R3, RZ, RZ, R7 ;  /* 0x000000ffff037224 */ /* 0x000fce00078e0007 */
.L_x_1:
[----:B------:R-:W-:Y:S05]  /*01e0*/  BSYNC.RECONVERGENT B0 ;  /* 0x0000000000007941 */ /* 0x000fea0003800200 */
.L_x_0:
[----:B------:R-:W0:Y:S02]  /*01f0*/  LDC.64 R4, c[0x0][0x380] ;  /* 0x0000e000ff047b82 */ /* 0x000e240000000a00 */
[----:B0-----:R-:W-:-:S05]  /*0200*/  IMAD.WIDE R4, R0, 0x8, R4 ;  /* 0x0000000800047825 */ /* 0x001fca00078e0204 */
[----:B------:R-:W-:Y:S01]  /*0210*/  STG.E.64 desc[UR4][R4.64], R2 ;  /* 0x0000000204007986 */ /* 0x000fe2000c101b04 */
[----:B------:R-:W-:Y:S05]  /*0220*/  EXIT ;  /* 0x000000000000794d */ /* 0x000fea0003800000 */
        .weak           $__internal_0_$__cuda_sm20_dsqrt_rn_f64_mediumpath_v1
        .type           $__internal_0_$__cuda_sm20_dsqrt_rn_f64_mediumpath_v1,@function
        .size           $__internal_0_$__cuda_sm20_dsqrt_rn_f64_mediumpath_v1,(.L_x_7 - $__internal_0_$__cuda_sm20_dsqrt_rn_f64_mediumpath_v1)
$__internal_0_$__cuda_sm20_dsqrt_rn_f64_mediumpath_v1:
[----:B------:R-:W-:Y:S01]  /*0230*/  ISETP.GE.U32.AND P0, PT, R6, -0x3400000, PT ;  /* 0xfcc000000600780c */ /* 0x000fe20003f06070 */
[----:B------:R-:W-:Y:S01]  /*0240*/  BSSY.RECONVERGENT B1, `(.L_x_2) ;  /* 0x0000024000017945 */ /* 0x000fe20003800200 */
[----:B------:R-:W-:-:S11]  /*0250*/  IMAD.MOV.U32 R9, RZ, RZ, R15 ;  /* 0x000000ffff097224 */ /* 0x000fd600078e000f */
[----:B------:R-:W-:Y:S05]  /*0260*/  @!P0 BRA `(.L_x_3) ;  /* 0x0000000000208947 */ /* 0x000fea0003800000 */
[----:B------:R-:W-:-:S10]  /*0270*/  DFMA.RM R8, R12, R8, R10 ;  /* 0x000000080c08722b */ /* 0x000fd4000000400a */
[----:B------:R-:W-:-:S04]  /*0280*/  IADD3 R6, P0, PT, R8, 0x1, RZ ;  /* 0x0000000108067810 */ /* 0x000fc80007f1e0ff */
[----:B------:R-:W-:-:S06]  /*0290*/  IADD3.X R7, PT, PT, RZ, R9, RZ, P0, !PT ;  /* 0x00000009ff077210 */ /* 0x000fcc00007fe4ff */
[----:B------:R-:W-:-:S08]  /*02a0*/  DFMA.RP R4, -R8, R6, R4 ;  /* 0x000000060804722b */ /* 0x000fd00000008104 */
[----:B------:R-:W-:-:S06]  /*02b0*/  DSETP.GT.AND P0, PT, R4, RZ, PT ;  /* 0x000000ff0400722a */ /* 0x000fcc0003f04000 */
[----:B------:R-:W-:Y:S02]  /*02c0*/  FSEL R6, R6, R8, P0 ;  /* 0x0000000806067208 */ /* 0x000fe40000000000 */
[----:B------:R-:W-:Y:S01]  /*02d0*/  FSEL R7, R7, R9, P0 ;  /* 0x0000000907077208 */ /* 0x000fe20000000000 */
[----:B------:R-:W-:Y:S06]  /*02e0*/  BRA `(.L_x_4) ;  /* 0x0000000000647947 */ /* 0x000fec0003800000 */
.L_x_3:
[----:B------:R-:W-:-:S14]  /*02f0*/  DSETP.NE.AND P0, PT, R4, RZ, PT ;  /* 0x000000ff0400722a */ /* 0x000fdc0003f05000 */
[----:B------:R-:W-:Y:S05]  /*0300*/  @!P0 BRA `(.L_x_5) ;  /* 0x0000000000588947 */ /* 0x000fea0003800000 */
[----:B------:R-:W-:-:S13]  /*0310*/  ISETP.GE.AND P0, PT, R5, RZ, PT ;  /* 0x000000ff0500720c */ /* 0x000fda0003f06270 */
[----:B------:R-:W-:Y:S01]  /*0320*/  @!P0 IMAD.MOV.U32 R6, RZ, RZ, 0x0 ;  /* 0x00000000ff068424 */ /* 0x000fe200078e00ff */
[----:B------:R-:W-:Y:S01]  /*0330*/  @!P0 MOV R7, 0xfff80000 ;  /* 0xfff8000000078802 */ /* 0x000fe20000000f00 */
[----:B------:R-:W-:Y:S06]  /*0340*/  @!P0 BRA `(.L_x_4) ;  /* 0x00000000004c8947 */ /* 0x000fec0003800000 */
[----:B------:R-:W-:-:S13]  /*0350*/  ISETP.GT.AND P0, PT, R5, 0x7fefffff, PT ;  /* 0x7fefffff0500780c */ /* 0x000fda0003f04270 */
[----:B------:R-:W-:Y:S05]  /*0360*/  @P0 BRA `(.L_x_5) ;  /* 0x0000000000400947 */ /* 0x000fea0003800000 */
[----:B------:R-:W-:Y:S01]  /*0370*/  DMUL R4, R4, 8.11296384146066816958e+31 ;  /* 0x4690000004047828 */ /* 0x000fe20000000000 */
[----:B------:R-:W-:Y:S01]  /*0380*/  IMAD.MOV.U32 R6, RZ, RZ, RZ ;  /* 0x000000ffff067224 */ /* 0x000fe200078e00ff */
[----:B------:R-:W-:Y:S01]  /*0390*/  MOV R10, 0x0 ;  /* 0x00000000000a7802 */ /* 0x000fe20000000f00 */
[----:B------:R-:W-:-:S03]  /*03a0*/  IMAD.MOV.U32 R11, RZ, RZ, 0x3fd80000 ;  /* 0x3fd80000ff0b7424 */ /* 0x000fc600078e00ff */
[----:B------:R-:W0:Y:S02]  /*03b0*/  MUFU.RSQ64H R7, R5 ;  /* 0x0000000500077308 */ /* 0x000e240000001c00 */
[----:B0-----:R-:W-:-:S08]  /*03c0*/  DMUL R8, R6, R6 ;  /* 0x0000000606087228 */ /* 0x001fd00000000000 */
[----:B------:R-:W-:-:S08]  /*03d0*/  DFMA R8, R4, -R8, 1 ;  /* 0x3ff000000408742b */ /* 0x000fd00000000808 */
[----:B------:R-:W-:Y:S02]  /*03e0*/  DFMA R10, R8, R10, 0.5 ;  /* 0x3fe00000080a742b */ /* 0x000fe4000000000a */
[----:B------:R-:W-:-:S08]  /*03f0*/  DMUL R8, R6, R8 ;  /* 0x0000000806087228 */ /* 0x000fd00000000000 */
[----:B------:R-:W-:-:S08]  /*0400*/  DFMA R8, R10, R8, R6 ;  /* 0x000000080a08722b */ /* 0x000fd00000000006 */
[----:B------:R-:W-:Y:S02]  /*0410*/  DMUL R6, R4, R8 ;  /* 0x0000000804067228 */ /* 0x000fe40000000000 */
[----:B------:R-:W-:-:S06]  /*0420*/  IADD3 R9, PT, PT, R9, -0x100000, RZ ;  /* 0xfff0000009097810 */ /* 0x000fcc0007ffe0ff */
[----:B------:R-:W-:-:S08]  /*0430*/  DFMA R10, R6, -R6, R4 ;  /* 0x80000006060a722b */ /* 0x000fd00000000004 */
[----:B------:R-:W-:-:S10]  /*0440*/  DFMA R6, R8, R10, R6 ;  /* 0x0000000a0806722b */ /* 0x000fd40000000006 */
[----:B------:R-:W-:Y:S01]  /*0450*/  VIADD R7, R7, 0xfcb00000 ;  /* 0xfcb0000007077836 */ /* 0x000fe20000000000 */
[----:B------:R-:W-:Y:S06]  /*0460*/  BRA `(.L_x_4) ;  /* 0x0000000000047947 */ /* 0x000fec0003800000 */
.L_x_5:
[----:B------:R-:W-:-:S11]  /*0470*/  DADD R6, R4, R4 ;  /* 0x0000000004067229 */ /* 0x000fd60000000004 */
.L_x_4:
[----:B------:R-:W-:Y:S05]  /*0480*/  BSYNC.RECONVERGENT B1 ;  /* 0x0000000000017941 */ /* 0x000fea0003800200 */
.L_x_2:
[----:B------:R-:W-:-:S04]  /*0490*/  MOV R3, 0x0 ;  /* 0x0000000000037802 */ /* 0x000fc80000000f00 */
[----:B------:R-:W-:Y:S05]  /*04a0*/  RET.REL.NODEC R2 `(_Z6kernelPd) ;  /* 0xfffffff802d47950 */ /* 0x000fea0003c3ffff */
.L_x_6:
[----:B------:R-:W-:-:S00]  /*04b0*/  BRA `(.L_x_6) ;  /* 0xfffffffc00fc7947 */ /* 0x000fc0000383ffff */
[----:B------:R-:W-:-:S00]  /*04c0*/  NOP ;  /* 0x0000000000007918 */ /* 0x000fc00000000000 */
        /* <DEDUP_REMOVED lines=11> */
.L_x_7:


//--------------------- .nv.shared.reserved.0     --------------------------
	.section	.nv.shared.reserved.0,"aw",@nobits
	.weak		__nv_reservedSMEM_offset_0_alias
	.size		__nv_reservedSMEM_offset_0_alias, 0, 64
	.other		__nv_reservedSMEM_offset_0_alias,@"STO_CUDA_RESERVED_SHARED STV_DEFAULT"
__nv_reservedSMEM_offset_0_alias:
	.zero		0
	.zero		64


//--------------------- .nv.constant0._Z6kernelPd --------------------------
	.section	.nv.constant0._Z6kernelPd,"a",@progbits
	.sectionflags	@""
	.align	4
.nv.constant0._Z6kernelPd:
	.zero		904


//--------------------- SYMBOLS --------------------------

	.type		.nv.reservedSmem.offset0,@object
	.size		.nv.reservedSmem.offset0,0x4
